	.headerflags	@"EF_CUDA_TEXMODE_UNIFIED EF_CUDA_64BIT_ADDRESS EF_CUDA_ACCELERATORS EF_CUDA_SM90 EF_CUDA_VIRTUAL_SM(EF_CUDA_SM90)"
	.elftype	@"ET_EXEC"


//--------------------- .nv.info                  --------------------------
	.section	.nv.info,"",@"SHT_CUDA_INFO"
	.align	4


	//----- nvinfo : EIATTR_REGCOUNT
	.align		4
        /*0000*/ 	.byte	0x04, 0x2f
        /*0002*/ 	.short	(.L_1 - .L_0)
	.align		4
.L_0:
        /*0004*/ 	.word	index@(triton_poi_fused_mean_26)
        /*0008*/ 	.word	0x0000000c


	//----- nvinfo : EIATTR_MIN_STACK_SIZE
	.align		4
.L_1:
        /*000c*/ 	.byte	0x04, 0x12
        /*000e*/ 	.short	(.L_3 - .L_2)
	.align		4
.L_2:
        /*0010*/ 	.word	index@(triton_poi_fused_mean_26)
        /*0014*/ 	.word	0x00000000


	//----- nvinfo : EIATTR_FRAME_SIZE
	.align		4
.L_3:
        /*0018*/ 	.byte	0x04, 0x11
        /*001a*/ 	.short	(.L_5 - .L_4)
	.align		4
.L_4:
        /*001c*/ 	.word	index@(triton_poi_fused_mean_26)
        /*0020*/ 	.word	0x00000000


	//----- nvinfo : EIATTR_MIN_STACK_SIZE
	.align		4
.L_5:
        /*0024*/ 	.byte	0x04, 0x12
        /*0026*/ 	.short	(.L_7 - .L_6)
	.align		4
.L_6:
        /*0028*/ 	.word	index@(triton_poi_fused_mean_26)
        /*002c*/ 	.word	0x00000000
.L_7:


//--------------------- .nv.info.triton_poi_fused_mean_26 --------------------------
	.section	.nv.info.triton_poi_fused_mean_26,"",@"SHT_CUDA_INFO"
	.sectionflags	@""
	.align	4


	//----- nvinfo : EIATTR_CUDA_API_VERSION
	.align		4
        /*0000*/ 	.byte	0x04, 0x37
        /*0002*/ 	.short	(.L_9 - .L_8)
.L_8:
        /*0004*/ 	.word	0x0000007c


	//----- nvinfo : EIATTR_KPARAM_INFO
	.align		4
.L_9:
        /*0008*/ 	.byte	0x04, 0x17
        /*000a*/ 	.short	(.L_11 - .L_10)
.L_10:
        /*000c*/ 	.word	0x00000000
        /*0010*/ 	.short	0x0002
        /*0012*/ 	.short	0x0010
        /*0014*/ 	.byte	0x00, 0xf0, 0x11, 0x00


	//----- nvinfo : EIATTR_KPARAM_INFO
	.align		4
.L_11:
        /*0018*/ 	.byte	0x04, 0x17
        /*001a*/ 	.short	(.L_13 - .L_12)
.L_12:
        /*001c*/ 	.word	0x00000000
        /*0020*/ 	.short	0x0001
        /*0022*/ 	.short	0x0008
        /*0024*/ 	.byte	0x00, 0xf4, 0x21, 0x00


	//----- nvinfo : EIATTR_KPARAM_INFO
	.align		4
.L_13:
        /*0028*/ 	.byte	0x04, 0x17
        /*002a*/ 	.short	(.L_15 - .L_14)
.L_14:
        /*002c*/ 	.word	0x00000000
        /*0030*/ 	.short	0x0000
        /*0032*/ 	.short	0x0000
        /*0034*/ 	.byte	0x00, 0xf4, 0x21, 0x00


	//----- nvinfo : EIATTR_SPARSE_MMA_MASK
	.align		4
.L_15:
        /*0038*/ 	.byte	0x03, 0x50
        /*003a*/ 	.short	0x0000


	//----- nvinfo : EIATTR_MAXREG_COUNT
	.align		4
        /*003c*/ 	.byte	0x03, 0x1b
        /*003e*/ 	.short	0x00ff


	//----- nvinfo : EIATTR_EXIT_INSTR_OFFSETS
	.align		4
        /*0040*/ 	.byte	0x04, 0x1c
        /*0042*/ 	.short	(.L_17 - .L_16)


	//   ....[0]....
.L_16:
        /*0044*/ 	.word	0x00000160


	//   ....[1]....
        /*0048*/ 	.word	0x00000190


	//----- nvinfo : EIATTR_REQNTID
	.align		4
.L_17:
        /*004c*/ 	.byte	0x04, 0x10
        /*004e*/ 	.short	(.L_19 - .L_18)
.L_18:
        /*0050*/ 	.word	0x00000080
        /*0054*/ 	.word	0x00000001
        /*0058*/ 	.word	0x00000001


	//----- nvinfo : EIATTR_CBANK_PARAM_SIZE
	.align		4
.L_19:
        /*005c*/ 	.byte	0x03, 0x19
        /*005e*/ 	.short	0x0014


	//----- nvinfo : EIATTR_PARAM_CBANK
	.align		4
        /*0060*/ 	.byte	0x04, 0x0a
        /*0062*/ 	.short	(.L_21 - .L_20)
	.align		4
.L_20:
        /*0064*/ 	.word	index@(.nv.constant0.triton_poi_fused_mean_26)
        /*0068*/ 	.short	0x0210
        /*006a*/ 	.short	0x0014


	//----- nvinfo : EIATTR_SW_WAR
	.align		4
.L_21:
        /*006c*/ 	.byte	0x04, 0x36
        /*006e*/ 	.short	(.L_23 - .L_22)
.L_22:
        /*0070*/ 	.word	0x00000008
.L_23:


//--------------------- .nv.callgraph             --------------------------
	.section	.nv.callgraph,"",@"SHT_CUDA_CALLGRAPH"
	.align	4
	.sectionentsize	8
	.align		4
        /*0000*/ 	.word	0x00000000
	.align		4
        /*0004*/ 	.word	0xffffffff
	.align		4
        /*0008*/ 	.word	0x00000000
	.align		4
        /*000c*/ 	.word	0xfffffffe
	.align		4
        /*0010*/ 	.word	0x00000000
	.align		4
        /*0014*/ 	.word	0xfffffffd
	.align		4
        /*0018*/ 	.word	0x00000000
	.align		4
        /*001c*/ 	.word	0xfffffffc


//--------------------- .text.triton_poi_fused_mean_26 --------------------------
	.section	.text.triton_poi_fused_mean_26,"ax",@progbits
	.align	128
        .global         triton_poi_fused_mean_26
        .type           triton_poi_fused_mean_26,@function
        .size           triton_poi_fused_mean_26,(.L_x_1 - triton_poi_fused_mean_26)
        .other          triton_poi_fused_mean_26,@"STO_CUDA_ENTRY STV_DEFAULT"
triton_poi_fused_mean_26:
.text.triton_poi_fused_mean_26:
[----:B------:R-:W0:Y:S02]  /*0000*/  LDC R1, c[0x0][0x28] ;  /* 0x00000a00ff017b82 */ /* 0x000e240000000800 */
[----:B------:R-:W1:Y:S01]  /*0010*/  S2R R0, SR_TID.X ;  /* 0x0000000000007919 */ /* 0x000e620000002100 */
[----:B------:R-:W2:Y:S01]  /*0020*/  LDC.64 R2, c[0x0][0x210] ;  /* 0x00008400ff027b82 */ /* 0x000ea20000000a00 */
[----:B------:R-:W-:Y:S01]  /*0030*/  CS2R R8, SRZ ;  /* 0x0000000000087805 */ /* 0x000fe2000001ff00 */
[----:B------:R-:W-:Y:S01]  /*0040*/  ULDC.64 UR4, c[0x0][0x208] ;  /* 0x0000820000047ab9 */ /* 0x000fe20000000a00 */
[----:B------:R-:W3:Y:S01]  /*0050*/  S2R R7, SR_CTAID.X ;  /* 0x0000000000077919 */ /* 0x000ee20000002500 */
[----:B------:R-:W-:Y:S02]  /*0060*/  MOV R6, RZ ;  /* 0x000000ff00067202 */ /* 0x000fe40000000f00 */
[----:B-1----:R-:W-:-:S04]  /*0070*/  LOP3.LUT R0, R0, 0x7f, RZ, 0xc0, !PT ;  /* 0x0000007f00007812 */ /* 0x002fc800078ec0ff */
[----:B---3--:R-:W-:Y:S01]  /*0080*/  LEA R7, R7, R0, 0x7 ;  /* 0x0000000007077211 */ /* 0x008fe200078e38ff */
[----:B------:R-:W-:-:S03]  /*0090*/  HFMA2.MMA R0, -RZ, RZ, 0, 0 ;  /* 0x00000000ff007435 */ /* 0x000fc600000001ff */
[C---:B------:R-:W-:Y:S02]  /*00a0*/  ISETP.GE.AND P0, PT, R7.reuse, 0x180, PT ;  /* 0x000001800700780c */ /* 0x040fe40003f06270 */
[----:B------:R-:W-:-:S05]  /*00b0*/  SHF.L.U32 R5, R7, 0x2, RZ ;  /* 0x0000000207057819 */ /* 0x000fca00000006ff */
[----:B--2---:R-:W-:Y:S02]  /*00c0*/  IMAD.WIDE R2, R5, 0x4, R2 ;  /* 0x0000000405027825 */ /* 0x004fe400078e0202 */
[----:B------:R-:W1:Y:S04]  /*00d0*/  LDC.64 R4, c[0x0][0x218] ;  /* 0x00008600ff047b82 */ /* 0x000e680000000a00 */
[----:B------:R-:W2:Y:S04]  /*00e0*/  @!P0 LDG.E.EL R0, desc[UR4][R2.64] ;  /* 0x0000000402008981 */ /* 0x000ea8000c2e1900 */
[----:B------:R-:W2:Y:S04]  /*00f0*/  @!P0 LDG.E.EL R9, desc[UR4][R2.64+0x4] ;  /* 0x0000040402098981 */ /* 0x000ea8000c2e1900 */
[----:B------:R-:W3:Y:S04]  /*0100*/  @!P0 LDG.E.EL R6, desc[UR4][R2.64+0x8] ;  /* 0x0000080402068981 */ /* 0x000ee8000c2e1900 */
[----:B------:R-:W4:Y:S01]  /*0110*/  @!P0 LDG.E.EL R8, desc[UR4][R2.64+0xc] ;  /* 0x00000c0402088981 */ /* 0x000f22000c2e1900 */
[----:B-1----:R-:W-:-:S04]  /*0120*/  IMAD.WIDE R4, R7, 0x4, R4 ;  /* 0x0000000407047825 */ /* 0x002fc800078e0204 */
[----:B--2---:R-:W-:-:S04]  /*0130*/  FADD R9, R9, R0 ;  /* 0x0000000009097221 */ /* 0x004fc80000000000 */
[----:B---3--:R-:W-:-:S04]  /*0140*/  FADD R9, R9, R6 ;  /* 0x0000000609097221 */ /* 0x008fc80000000000 */
[----:B----4-:R-:W-:Y:S01]  /*0150*/  FADD R8, R9, R8 ;  /* 0x0000000809087221 */ /* 0x010fe20000000000 */
[----:B------:R-:W-:Y:S06]  /*0160*/  @P0 EXIT ;  /* 0x000000000000094d */ /* 0x000fec0003800000 */
[----:B------:R-:W-:-:S05]  /*0170*/  FMUL R3, R8, 0.25 ;  /* 0x3e80000008037820 */ /* 0x000fca0000400000 */
[----:B------:R-:W-:Y:S01]  /*0180*/  STG.E desc[UR4][R4.64], R3 ;  /* 0x0000000304007986 */ /* 0x000fe2000c101904 */
[----:B------:R-:W-:Y:S05]  /*0190*/  EXIT ;  /* 0x000000000000794d */ /* 0x000fea0003800000 */
.L_x_0:
[----:B------:R-:W-:-:S00]  /*01a0*/  BRA `(.L_x_0) ;  /* 0xfffffffc00fc7947 */ /* 0x000fc0000383ffff */
[----:B------:R-:W-:-:S00]  /*01b0*/  NOP ;  /* 0x0000000000007918 */ /* 0x000fc00000000000 */
        /* <DEDUP_REMOVED lines=12> */
.L_x_1:


//--------------------- .nv.constant0.triton_poi_fused_mean_26 --------------------------
	.section	.nv.constant0.triton_poi_fused_mean_26,"a",@progbits
	.sectionflags	@""
	.align	4
.nv.constant0.triton_poi_fused_mean_26:
	.zero		548
